//
// Generated by NVIDIA NVVM Compiler
//
// Compiler Build ID: CL-36424714
// Cuda compilation tools, release 13.0, V13.0.88
// Based on NVVM 20.0.0
//

.version 9.0
.target sm_100
.address_size 64

	// .globl	_Z25UnifiedMemoryAccessKernelPfS_ifi

.visible .entry _Z25UnifiedMemoryAccessKernelPfS_ifi(
	.param .u64 .ptr .align 1 _Z25UnifiedMemoryAccessKernelPfS_ifi_param_0,
	.param .u64 .ptr .align 1 _Z25UnifiedMemoryAccessKernelPfS_ifi_param_1,
	.param .u32 _Z25UnifiedMemoryAccessKernelPfS_ifi_param_2,
	.param .f32 _Z25UnifiedMemoryAccessKernelPfS_ifi_param_3,
	.param .u32 _Z25UnifiedMemoryAccessKernelPfS_ifi_param_4
)
{
	.reg .pred 	%p<3>;
	.reg .b32 	%r<13>;
	.reg .b32 	%f<18>;
	.reg .b64 	%rd<9>;

	ld.param.u64 	%rd3, [_Z25UnifiedMemoryAccessKernelPfS_ifi_param_0];
	ld.param.u64 	%rd4, [_Z25UnifiedMemoryAccessKernelPfS_ifi_param_1];
	ld.param.u32 	%r5, [_Z25UnifiedMemoryAccessKernelPfS_ifi_param_2];
	ld.param.f32 	%f1, [_Z25UnifiedMemoryAccessKernelPfS_ifi_param_3];
	ld.param.u32 	%r4, [_Z25UnifiedMemoryAccessKernelPfS_ifi_param_4];
	mov.u32 	%r6, %ntid.x;
	mov.u32 	%r7, %ctaid.x;
	mov.u32 	%r8, %tid.x;
	mad.lo.s32 	%r1, %r6, %r7, %r8;
	div.s32 	%r9, %r5, %r4;
	setp.ge.s32 	%p1, %r1, %r9;
	@%p1 bra 	$L__BB0_3;
	cvta.to.global.u64 	%rd5, %rd3;
	cvta.to.global.u64 	%rd6, %rd4;
	mul.lo.s32 	%r11, %r4, %r1;
	mul.wide.s32 	%rd7, %r11, 4;
	add.s64 	%rd1, %rd5, %rd7;
	mul.wide.s32 	%rd8, %r1, 4;
	add.s64 	%rd2, %rd6, %rd8;
	mov.b32 	%r12, 0;
$L__BB0_2:
	ld.global.f32 	%f2, [%rd1];
	mul.f32 	%f3, %f1, %f2;
	st.global.f32 	[%rd2], %f3;
	ld.global.f32 	%f4, [%rd1];
	mul.f32 	%f5, %f1, %f4;
	st.global.f32 	[%rd2], %f5;
	ld.global.f32 	%f6, [%rd1];
	mul.f32 	%f7, %f1, %f6;
	st.global.f32 	[%rd2], %f7;
	ld.global.f32 	%f8, [%rd1];
	mul.f32 	%f9, %f1, %f8;
	st.global.f32 	[%rd2], %f9;
	ld.global.f32 	%f10, [%rd1];
	mul.f32 	%f11, %f1, %f10;
	st.global.f32 	[%rd2], %f11;
	ld.global.f32 	%f12, [%rd1];
	mul.f32 	%f13, %f1, %f12;
	st.global.f32 	[%rd2], %f13;
	ld.global.f32 	%f14, [%rd1];
	mul.f32 	%f15, %f1, %f14;
	st.global.f32 	[%rd2], %f15;
	ld.global.f32 	%f16, [%rd1];
	mul.f32 	%f17, %f1, %f16;
	st.global.f32 	[%rd2], %f17;
	add.s32 	%r12, %r12, 8;
	setp.ne.s32 	%p2, %r12, 1000;
	@%p2 bra 	$L__BB0_2;
$L__BB0_3:
	ret;

}


// ===== COMPILED SASS (sm_100) =====

	.target	sm_100

	.elftype	@"ET_EXEC"


//--------------------- .note.nv.tkinfo           --------------------------
	.section	.note.nv.tkinfo,"",@"SHT_NOTE"
	.sectionflags	@"SHF_NOTE_NV_TKINFO"
	.tkinfo
        /*0018*/ 	.word	0x00000002
        /*0030*/ 	.string	""
        /*0030*/ 	.string	"ptxas"
        /*0030*/ 	.string	"Cuda compilation tools, release 13.0, V13.0.88"
        /*0030*/ 	.string	"Build cuda_13.0.r13.0/compiler.36424714_0"
        /*0030*/ 	.string	"-arch sm_100 -m 64 "



//--------------------- .note.nv.cuinfo           --------------------------
	.section	.note.nv.cuinfo,"",@"SHT_NOTE"
	.sectionflags	@"SHF_NOTE_NV_CUINFO"
        /*0018*/ 	.short	0x0002
        /*001a*/ 	.short	0x0064
        /*001c*/ 	.short	0x0082
	.zero		2


//--------------------- .nv.info                  --------------------------
	.section	.nv.info,"",@"SHT_CUDA_INFO"
	.align	4


	//----- nvinfo : EIATTR_REGCOUNT
	.align		4
        /*0000*/ 	.byte	0x04, 0x2f
        /*0002*/ 	.short	(.L_1 - .L_0)
	.align		4
.L_0:
        /*0004*/ 	.word	index@(_Z25UnifiedMemoryAccessKernelPfS_ifi)
        /*0008*/ 	.word	0x00000010


	//----- nvinfo : EIATTR_FRAME_SIZE
	.align		4
.L_1:
        /*000c*/ 	.byte	0x04, 0x11
        /*000e*/ 	.short	(.L_3 - .L_2)
	.align		4
.L_2:
        /*0010*/ 	.word	index@(_Z25UnifiedMemoryAccessKernelPfS_ifi)
        /*0014*/ 	.word	0x00000000


	//----- nvinfo : EIATTR_MIN_STACK_SIZE
	.align		4
.L_3:
        /*0018*/ 	.byte	0x04, 0x12
        /*001a*/ 	.short	(.L_5 - .L_4)
	.align		4
.L_4:
        /*001c*/ 	.word	index@(_Z25UnifiedMemoryAccessKernelPfS_ifi)
        /*0020*/ 	.word	0x00000000
.L_5:


//--------------------- .nv.compat                --------------------------
	.section	.nv.compat,"",@"SHT_CUDA_COMPAT_INFO"
	.align	4
        /*0000*/ 	.byte	0x02, 0x09, 0x00, 0x00, 0x02, 0x02, 0x01, 0x00, 0x02, 0x05, 0x05, 0x00, 0x03, 0x07, 0x01, 0x01
        /*0010*/ 	.byte	0x02, 0x03, 0x00, 0x00, 0x02, 0x06, 0x01, 0x00, 0x04, 0x0b, 0x08, 0x00, 0x09, 0x00, 0x00, 0x00
        /*0020*/ 	.byte	0x00, 0x00, 0x00, 0x00


//--------------------- .nv.info._Z25UnifiedMemoryAccessKernelPfS_ifi --------------------------
	.section	.nv.info._Z25UnifiedMemoryAccessKernelPfS_ifi,"",@"SHT_CUDA_INFO"
	.sectionflags	@""
	.align	4


	//----- nvinfo : EIATTR_CUDA_API_VERSION
	.align		4
        /*0000*/ 	.byte	0x04, 0x37
        /*0002*/ 	.short	(.L_7 - .L_6)
.L_6:
        /*0004*/ 	.word	0x00000082


	//----- nvinfo : EIATTR_KPARAM_INFO
	.align		4
.L_7:
        /*0008*/ 	.byte	0x04, 0x17
        /*000a*/ 	.short	(.L_9 - .L_8)
.L_8:
        /*000c*/ 	.word	0x00000000
        /*0010*/ 	.short	0x0004
        /*0012*/ 	.short	0x0018
        /*0014*/ 	.byte	0x00, 0xf0, 0x11, 0x00


	//----- nvinfo : EIATTR_KPARAM_INFO
	.align		4
.L_9:
        /*0018*/ 	.byte	0x04, 0x17
        /*001a*/ 	.short	(.L_11 - .L_10)
.L_10:
        /*001c*/ 	.word	0x00000000
        /*0020*/ 	.short	0x0003
        /*0022*/ 	.short	0x0014
        /*0024*/ 	.byte	0x00, 0xf0, 0x11, 0x00


	//----- nvinfo : EIATTR_KPARAM_INFO
	.align		4
.L_11:
        /*0028*/ 	.byte	0x04, 0x17
        /*002a*/ 	.short	(.L_13 - .L_12)
.L_12:
        /*002c*/ 	.word	0x00000000
        /*0030*/ 	.short	0x0002
        /*0032*/ 	.short	0x0010
        /*0034*/ 	.byte	0x00, 0xf0, 0x11, 0x00


	//----- nvinfo : EIATTR_KPARAM_INFO
	.align		4
.L_13:
        /*0038*/ 	.byte	0x04, 0x17
        /*003a*/ 	.short	(.L_15 - .L_14)
.L_14:
        /*003c*/ 	.word	0x00000000
        /*0040*/ 	.short	0x0001
        /*0042*/ 	.short	0x0008
        /*0044*/ 	.byte	0x00, 0xf5, 0x21, 0x00


	//----- nvinfo : EIATTR_KPARAM_INFO
	.align		4
.L_15:
        /*0048*/ 	.byte	0x04, 0x17
        /*004a*/ 	.short	(.L_17 - .L_16)
.L_16:
        /*004c*/ 	.word	0x00000000
        /*0050*/ 	.short	0x0000
        /*0052*/ 	.short	0x0000
        /*0054*/ 	.byte	0x00, 0xf5, 0x21, 0x00


	//----- nvinfo : EIATTR_SPARSE_MMA_MASK
	.align		4
.L_17:
        /*0058*/ 	.byte	0x03, 0x50
        /*005a*/ 	.short	0x0000


	//----- nvinfo : EIATTR_MAXREG_COUNT
	.align		4
        /*005c*/ 	.byte	0x03, 0x1b
        /*005e*/ 	.short	0x00ff


	//----- nvinfo : EIATTR_MERCURY_ISA_VERSION
	.align		4
        /*0060*/ 	.byte	0x03, 0x5f
        /*0062*/ 	.short	0x0101


	//----- nvinfo : EIATTR_VRC_CTA_INIT_COUNT
	.align		4
        /*0064*/ 	.byte	0x02, 0x4a
	.zero		1
	.zero		1


	//----- nvinfo : EIATTR_EXIT_INSTR_OFFSETS
	.align		4
        /*0068*/ 	.byte	0x04, 0x1c
        /*006a*/ 	.short	(.L_19 - .L_18)


	//   ....[0]....
.L_18:
        /*006c*/ 	.word	0x000001f0


	//   ....[1]....
        /*0070*/ 	.word	0x00001630


	//----- nvinfo : EIATTR_CBANK_PARAM_SIZE
	.align		4
.L_19:
        /*0074*/ 	.byte	0x03, 0x19
        /*0076*/ 	.short	0x001c


	//----- nvinfo : EIATTR_PARAM_CBANK
	.align		4
        /*0078*/ 	.byte	0x04, 0x0a
        /*007a*/ 	.short	(.L_21 - .L_20)
	.align		4
.L_20:
        /*007c*/ 	.word	index@(.nv.constant0._Z25UnifiedMemoryAccessKernelPfS_ifi)
        /*0080*/ 	.short	0x0380
        /*0082*/ 	.short	0x001c


	//----- nvinfo : EIATTR_SW_WAR
	.align		4
.L_21:
        /*0084*/ 	.byte	0x04, 0x36
        /*0086*/ 	.short	(.L_23 - .L_22)
.L_22:
        /*0088*/ 	.word	0x00000008
.L_23:


//--------------------- .nv.callgraph             --------------------------
	.section	.nv.callgraph,"",@"SHT_CUDA_CALLGRAPH"
	.align	4
	.sectionentsize	8
	.align		4
        /*0000*/ 	.word	0x00000000
	.align		4
        /*0004*/ 	.word	0xffffffff
	.align		4
        /*0008*/ 	.word	0x00000000
	.align		4
        /*000c*/ 	.word	0xfffffffe
	.align		4
        /*0010*/ 	.word	0x00000000
	.align		4
        /*0014*/ 	.word	0xfffffffd
	.align		4
        /*0018*/ 	.word	0x00000000
	.align		4
        /*001c*/ 	.word	0xfffffffc


//--------------------- .text._Z25UnifiedMemoryAccessKernelPfS_ifi --------------------------
	.section	.text._Z25UnifiedMemoryAccessKernelPfS_ifi,"ax",@progbits
	.align	128
        .global         _Z25UnifiedMemoryAccessKernelPfS_ifi
        .type           _Z25UnifiedMemoryAccessKernelPfS_ifi,@function
        .size           _Z25UnifiedMemoryAccessKernelPfS_ifi,(.L_x_2 - _Z25UnifiedMemoryAccessKernelPfS_ifi)
        .other          _Z25UnifiedMemoryAccessKernelPfS_ifi,@"STO_CUDA_ENTRY STV_DEFAULT"
_Z25UnifiedMemoryAccessKernelPfS_ifi:
.text._Z25UnifiedMemoryAccessKernelPfS_ifi:
[----:B------:R-:W-:Y:S08]  /*0000*/  LDC R1, c[0x0][0x37c] ;  /* 0x0000df00ff017b82 */ /* 0x000ff00000000800 */
[----:B------:R-:W0:Y:S01]  /*0010*/  LDC R4, c[0x0][0x398] ;  /* 0x0000e600ff047b82 */ /* 0x000e220000000800 */
[----:B------:R-:W1:Y:S07]  /*0020*/  LDCU UR4, c[0x0][0x360] ;  /* 0x00006c00ff0477ac */ /* 0x000e6e0008000800 */
[----:B------:R-:W2:Y:S01]  /*0030*/  LDC R9, c[0x0][0x390] ;  /* 0x0000e400ff097b82 */ /* 0x000ea20000000800 */
[----:B0-----:R-:W-:-:S04]  /*0040*/  IABS R5, R4 ;  /* 0x0000000400057213 */ /* 0x001fc80000000000 */
[----:B------:R-:W0:Y:S08]  /*0050*/  I2F.RP R0, R5 ;  /* 0x0000000500007306 */ /* 0x000e300000209400 */
[----:B0-----:R-:W0:Y:S02]  /*0060*/  MUFU.RCP R0, R0 ;  /* 0x0000000000007308 */ /* 0x001e240000001000 */
[----:B0-----:R-:W-:-:S06]  /*0070*/  IADD3 R2, PT, PT, R0, 0xffffffe, RZ ;  /* 0x0ffffffe00027810 */ /* 0x001fcc0007ffe0ff */
[----:B------:R0:W3:Y:S02]  /*0080*/  F2I.FTZ.U32.TRUNC.NTZ R3, R2 ;  /* 0x0000000200037305 */ /* 0x0000e4000021f000 */
[----:B0-----:R-:W-:Y:S01]  /*0090*/  HFMA2 R2, -RZ, RZ, 0, 0 ;  /* 0x00000000ff027431 */ /* 0x001fe200000001ff */
[----:B---3--:R-:W-:-:S05]  /*00a0*/  IADD3 R6, PT, PT, RZ, -R3, RZ ;  /* 0x80000003ff067210 */ /* 0x008fca0007ffe0ff */
[----:B------:R-:W-:Y:S01]  /*00b0*/  IMAD R7, R6, R5, RZ ;  /* 0x0000000506077224 */ /* 0x000fe200078e02ff */
[----:B--2---:R-:W-:-:S03]  /*00c0*/  IABS R6, R9 ;  /* 0x0000000900067213 */ /* 0x004fc60000000000 */
[----:B------:R-:W-:Y:S02]  /*00d0*/  IMAD.HI.U32 R3, R3, R7, R2 ;  /* 0x0000000703037227 */ /* 0x000fe400078e0002 */
[----:B------:R-:W1:Y:S04]  /*00e0*/  S2R R7, SR_CTAID.X ;  /* 0x0000000000077919 */ /* 0x000e680000002500 */
[----:B------:R-:W-:Y:S01]  /*00f0*/  IMAD.HI.U32 R3, R3, R6, RZ ;  /* 0x0000000603037227 */ /* 0x000fe200078e00ff */
[----:B------:R-:W1:Y:S04]  /*0100*/  S2R R2, SR_TID.X ;  /* 0x0000000000027919 */ /* 0x000e680000002100 */
[----:B------:R-:W-:-:S05]  /*0110*/  IADD3 R0, PT, PT, -R3, RZ, RZ ;  /* 0x000000ff03007210 */ /* 0x000fca0007ffe1ff */
[----:B------:R-:W-:-:S05]  /*0120*/  IMAD R0, R5, R0, R6 ;  /* 0x0000000005007224 */ /* 0x000fca00078e0206 */
[----:B------:R-:W-:-:S13]  /*0130*/  ISETP.GT.U32.AND P2, PT, R5, R0, PT ;  /* 0x000000000500720c */ /* 0x000fda0003f44070 */
[-C--:B------:R-:W-:Y:S02]  /*0140*/  @!P2 IADD3 R0, PT, PT, R0, -R5.reuse, RZ ;  /* 0x800000050000a210 */ /* 0x080fe40007ffe0ff */
[----:B------:R-:W-:Y:S02]  /*0150*/  @!P2 IADD3 R3, PT, PT, R3, 0x1, RZ ;  /* 0x000000010303a810 */ /* 0x000fe40007ffe0ff */
[----:B------:R-:W-:Y:S01]  /*0160*/  ISETP.GE.U32.AND P0, PT, R0, R5, PT ;  /* 0x000000050000720c */ /* 0x000fe20003f06070 */
[----:B-1----:R-:W-:Y:S01]  /*0170*/  IMAD R7, R7, UR4, R2 ;  /* 0x0000000407077c24 */ /* 0x002fe2000f8e0202 */
[----:B------:R-:W-:Y:S02]  /*0180*/  LOP3.LUT R0, R9, R4, RZ, 0x3c, !PT ;  /* 0x0000000409007212 */ /* 0x000fe400078e3cff */
[----:B------:R-:W-:Y:S02]  /*0190*/  ISETP.NE.AND P2, PT, R4, RZ, PT ;  /* 0x000000ff0400720c */ /* 0x000fe40003f45270 */
[----:B------:R-:W-:-:S07]  /*01a0*/  ISETP.GE.AND P1, PT, R0, RZ, PT ;  /* 0x000000ff0000720c */ /* 0x000fce0003f26270 */
[----:B------:R-:W-:-:S06]  /*01b0*/  @P0 IADD3 R3, PT, PT, R3, 0x1, RZ ;  /* 0x0000000103030810 */ /* 0x000fcc0007ffe0ff */
[----:B------:R-:W-:Y:S02]  /*01c0*/  @!P1 IADD3 R3, PT, PT, -R3, RZ, RZ ;  /* 0x000000ff03039210 */ /* 0x000fe40007ffe1ff */
[----:B------:R-:W-:-:S04]  /*01d0*/  @!P2 LOP3.LUT R3, RZ, R4, RZ, 0x33, !PT ;  /* 0x00000004ff03a212 */ /* 0x000fc800078e33ff */
[----:B------:R-:W-:-:S13]  /*01e0*/  ISETP.GE.AND P0, PT, R7, R3, PT ;  /* 0x000000030700720c */ /* 0x000fda0003f06270 */
[----:B------:R-:W-:Y:S05]  /*01f0*/  @P0 EXIT ;  /* 0x000000000000094d */ /* 0x000fea0003800000 */
[----:B------:R-:W0:Y:S01]  /*0200*/  LDC.64 R2, c[0x0][0x380] ;  /* 0x0000e000ff027b82 */ /* 0x000e220000000a00 */
[----:B------:R-:W1:Y:S01]  /*0210*/  LDCU.64 UR6, c[0x0][0x358] ;  /* 0x00006b00ff0677ac */ /* 0x000e620008000a00 */
[----:B------:R-:W-:Y:S01]  /*0220*/  IMAD R5, R7, R4, RZ ;  /* 0x0000000407057224 */ /* 0x000fe200078e02ff */
[----:B------:R-:W2:Y:S03]  /*0230*/  LDCU UR5, c[0x0][0x394] ;  /* 0x00007280ff0577ac */ /* 0x000ea60008000800 */
[----:B0-----:R-:W-:Y:S02]  /*0240*/  IMAD.WIDE R2, R5, 0x4, R2 ;  /* 0x0000000405027825 */ /* 0x001fe400078e0202 */
[----:B------:R-:W0:Y:S03]  /*0250*/  LDC.64 R4, c[0x0][0x388] ;  /* 0x0000e200ff047b82 */ /* 0x000e260000000a00 */
[----:B-1----:R-:W2:Y:S01]  /*0260*/  LDG.E R0, desc[UR6][R2.64] ;  /* 0x0000000602007981 */ /* 0x002ea2000c1e1900 */
[----:B0-----:R-:W-:-:S04]  /*0270*/  IMAD.WIDE R4, R7, 0x4, R4 ;  /* 0x0000000407047825 */ /* 0x001fc800078e0204 */
[----:B--2---:R-:W-:-:S05]  /*0280*/  FMUL R7, R0, UR5 ;  /* 0x0000000500077c20 */ /* 0x004fca0008400000 */
[----:B------:R0:W-:Y:S04]  /*0290*/  STG.E desc[UR6][R4.64], R7 ;  /* 0x0000000704007986 */ /* 0x0001e8000c101906 */
[----:B------:R-:W2:Y:S02]  /*02a0*/  LDG.E R0, desc[UR6][R2.64] ;  /* 0x0000000602007981 */ /* 0x000ea4000c1e1900 */
[----:B--2---:R-:W-:-:S05]  /*02b0*/  FMUL R9, R0, UR5 ;  /* 0x0000000500097c20 */ /* 0x004fca0008400000 */
[----:B------:R1:W-:Y:S04]  /*02c0*/  STG.E desc[UR6][R4.64], R9 ;  /* 0x0000000904007986 */ /* 0x0003e8000c101906 */
[----:B------:R-:W2:Y:S02]  /*02d0*/  LDG.E R0, desc[UR6][R2.64] ;  /* 0x0000000602007981 */ /* 0x000ea4000c1e1900 */
[----:B--2---:R-:W-:-:S05]  /*02e0*/  FMUL R11, R0, UR5 ;  /* 0x00000005000b7c20 */ /* 0x004fca0008400000 */
[----:B------:R2:W-:Y:S04]  /*02f0*/  STG.E desc[UR6][R4.64], R11 ;  /* 0x0000000b04007986 */ /* 0x0005e8000c101906 */
[----:B------:R-:W3:Y:S02]  /*0300*/  LDG.E R0, desc[UR6][R2.64] ;  /* 0x0000000602007981 */ /* 0x000ee4000c1e1900 */
[----:B---3--:R-:W-:-:S05]  /*0310*/  FMUL R13, R0, UR5 ;  /* 0x00000005000d7c20 */ /* 0x008fca0008400000 */
[----:B------:R3:W-:Y:S04]  /*0320*/  STG.E desc[UR6][R4.64], R13 ;  /* 0x0000000d04007986 */ /* 0x0007e8000c101906 */
[----:B------:R-:W0:Y:S02]  /*0330*/  LDG.E R0, desc[UR6][R2.64] ;  /* 0x0000000602007981 */ /* 0x000e24000c1e1900 */
[----:B0-----:R-:W-:-:S05]  /*0340*/  FMUL R7, R0, UR5 ;  /* 0x0000000500077c20 */ /* 0x001fca0008400000 */
[----:B------:R0:W-:Y:S04]  /*0350*/  STG.E desc[UR6][R4.64], R7 ;  /* 0x0000000704007986 */ /* 0x0001e8000c101906 */
[----:B------:R-:W1:Y:S02]  /*0360*/  LDG.E R0, desc[UR6][R2.64] ;  /* 0x0000000602007981 */ /* 0x000e64000c1e1900 */
[----:B-1----:R-:W-:-:S05]  /*0370*/  FMUL R9, R0, UR5 ;  /* 0x0000000500097c20 */ /* 0x002fca0008400000 */
        /* <DEDUP_REMOVED lines=100> */
[----:B------:R-:W3:Y:S01]  /*09c0*/  LDG.E R0, desc[UR6][R2.64] ;  /* 0x0000000602007981 */ /* 0x000ee2000c1e1900 */
[----:B------:R-:W-:Y:S01]  /*09d0*/  UMOV UR4, 0x28 ;  /* 0x0000002800047882 */ /* 0x000fe20000000000 */
[----:B---3--:R-:W-:-:S05]  /*09e0*/  FMUL R13, R0, UR5 ;  /* 0x00000005000d7c20 */ /* 0x008fca0008400000 */
[----:B------:R0:W-:Y:S02]  /*09f0*/  STG.E desc[UR6][R4.64], R13 ;  /* 0x0000000d04007986 */ /* 0x0001e4000c101906 */
.L_x_0:
[----:B------:R-:W0:Y:S02]  /*0a00*/  LDG.E R0, desc[UR6][R2.64] ;  /* 0x0000000602007981 */ /* 0x000e24000c1e1900 */
[----:B0---4-:R-:W-:-:S05]  /*0a10*/  FMUL R7, R0, UR5 ;  /* 0x0000000500077c20 */ /* 0x011fca0008400000 */
        /* <DEDUP_REMOVED lines=188> */
[----:B------:R-:W-:-:S04]  /*15e0*/  UIADD3 UR4, UPT, UPT, UR4, 0x40, URZ ;  /* 0x0000004004047890 */ /* 0x000fc8000fffe0ff */
[----:B------:R-:W-:Y:S01]  /*15f0*/  UISETP.NE.AND UP0, UPT, UR4, 0x3e8, UPT ;  /* 0x000003e80400788c */ /* 0x000fe2000bf05270 */
[----:B---3--:R-:W-:-:S05]  /*1600*/  FMUL R13, R0, UR5 ;  /* 0x00000005000d7c20 */ /* 0x008fca0008400000 */
[----:B------:R4:W-:Y:S03]  /*1610*/  STG.E desc[UR6][R4.64], R13 ;  /* 0x0000000d04007986 */ /* 0x0009e6000c101906 */
[----:B------:R-:W-:Y:S05]  /*1620*/  BRA.U UP0, `(.L_x_0) ;  /* 0xfffffff100f47547 */ /* 0x000fea000b83ffff */
[----:B------:R-:W-:Y:S05]  /*1630*/  EXIT ;  /* 0x000000000000794d */ /* 0x000fea0003800000 */
.L_x_1:
[----:B------:R-:W-:-:S00]  /*1640*/  BRA `(.L_x_1) ;  /* 0xfffffffc00fc7947 */ /* 0x000fc0000383ffff */
[----:B------:R-:W-:-:S00]  /*1650*/  NOP ;  /* 0x0000000000007918 */ /* 0x000fc00000000000 */
        /* <DEDUP_REMOVED lines=10> */
.L_x_2:


//--------------------- .nv.shared.reserved.0     --------------------------
	.section	.nv.shared.reserved.0,"aw",@nobits
	.weak		__nv_reservedSMEM_offset_0_alias
	.size		__nv_reservedSMEM_offset_0_alias, 0, 64
	.other		__nv_reservedSMEM_offset_0_alias,@"STO_CUDA_RESERVED_SHARED STV_DEFAULT"
__nv_reservedSMEM_offset_0_alias:
	.zero		0
	.zero		64


//--------------------- .nv.constant0._Z25UnifiedMemoryAccessKernelPfS_ifi --------------------------
	.section	.nv.constant0._Z25UnifiedMemoryAccessKernelPfS_ifi,"a",@progbits
	.sectionflags	@""
	.align	4
.nv.constant0._Z25UnifiedMemoryAccessKernelPfS_ifi:
	.zero		924


//--------------------- SYMBOLS --------------------------

	.type		.nv.reservedSmem.offset0,@object
	.size		.nv.reservedSmem.offset0,0x4
